//
// Generated by NVIDIA NVVM Compiler
//
// Compiler Build ID: CL-36424714
// Cuda compilation tools, release 13.0, V13.0.88
// Based on NVVM 20.0.0
//

.version 9.0
.target sm_100
.address_size 64

	// .globl	_Z6kernelPfS_i

.visible .entry _Z6kernelPfS_i(
	.param .u64 .ptr .align 1 _Z6kernelPfS_i_param_0,
	.param .u64 .ptr .align 1 _Z6kernelPfS_i_param_1,
	.param .u32 _Z6kernelPfS_i_param_2
)
{
	.reg .pred 	%p<2>;
	.reg .b32 	%r<6>;
	.reg .b32 	%f<4>;
	.reg .b64 	%rd<8>;

	ld.param.u64 	%rd1, [_Z6kernelPfS_i_param_0];
	ld.param.u64 	%rd2, [_Z6kernelPfS_i_param_1];
	ld.param.u32 	%r2, [_Z6kernelPfS_i_param_2];
	mov.u32 	%r3, %ctaid.x;
	mov.u32 	%r4, %ntid.x;
	mov.u32 	%r5, %tid.x;
	mad.lo.s32 	%r1, %r3, %r4, %r5;
	setp.ge.s32 	%p1, %r1, %r2;
	@%p1 bra 	$L__BB0_2;
	cvta.to.global.u64 	%rd3, %rd1;
	cvta.to.global.u64 	%rd4, %rd2;
	mul.wide.s32 	%rd5, %r1, 4;
	add.s64 	%rd6, %rd3, %rd5;
	ld.global.f32 	%f1, [%rd6];
	add.s64 	%rd7, %rd4, %rd5;
	ld.global.f32 	%f2, [%rd7];
	add.f32 	%f3, %f1, %f2;
	st.global.f32 	[%rd7], %f3;
$L__BB0_2:
	ret;

}


// ===== COMPILED SASS (sm_100) =====

	.target	sm_100

	.elftype	@"ET_EXEC"


//--------------------- .note.nv.tkinfo           --------------------------
	.section	.note.nv.tkinfo,"",@"SHT_NOTE"
	.sectionflags	@"SHF_NOTE_NV_TKINFO"
	.tkinfo
        /*0018*/ 	.word	0x00000002
        /*0030*/ 	.string	""
        /*0030*/ 	.string	"ptxas"
        /*0030*/ 	.string	"Cuda compilation tools, release 13.0, V13.0.88"
        /*0030*/ 	.string	"Build cuda_13.0.r13.0/compiler.36424714_0"
        /*0030*/ 	.string	"-arch sm_100 -m 64 "



//--------------------- .note.nv.cuinfo           --------------------------
	.section	.note.nv.cuinfo,"",@"SHT_NOTE"
	.sectionflags	@"SHF_NOTE_NV_CUINFO"
        /*0018*/ 	.short	0x0002
        /*001a*/ 	.short	0x0064
        /*001c*/ 	.short	0x0082
	.zero		2


//--------------------- .nv.info                  --------------------------
	.section	.nv.info,"",@"SHT_CUDA_INFO"
	.align	4


	//----- nvinfo : EIATTR_REGCOUNT
	.align		4
        /*0000*/ 	.byte	0x04, 0x2f
        /*0002*/ 	.short	(.L_1 - .L_0)
	.align		4
.L_0:
        /*0004*/ 	.word	index@(_Z6kernelPfS_i)
        /*0008*/ 	.word	0x0000000a


	//----- nvinfo : EIATTR_FRAME_SIZE
	.align		4
.L_1:
        /*000c*/ 	.byte	0x04, 0x11
        /*000e*/ 	.short	(.L_3 - .L_2)
	.align		4
.L_2:
        /*0010*/ 	.word	index@(_Z6kernelPfS_i)
        /*0014*/ 	.word	0x00000000


	//----- nvinfo : EIATTR_MIN_STACK_SIZE
	.align		4
.L_3:
        /*0018*/ 	.byte	0x04, 0x12
        /*001a*/ 	.short	(.L_5 - .L_4)
	.align		4
.L_4:
        /*001c*/ 	.word	index@(_Z6kernelPfS_i)
        /*0020*/ 	.word	0x00000000
.L_5:


//--------------------- .nv.compat                --------------------------
	.section	.nv.compat,"",@"SHT_CUDA_COMPAT_INFO"
	.align	4
        /*0000*/ 	.byte	0x02, 0x09, 0x00, 0x00, 0x02, 0x02, 0x01, 0x00, 0x02, 0x05, 0x05, 0x00, 0x03, 0x07, 0x01, 0x01
        /*0010*/ 	.byte	0x02, 0x03, 0x00, 0x00, 0x02, 0x06, 0x01, 0x00, 0x04, 0x0b, 0x08, 0x00, 0x09, 0x00, 0x00, 0x00
        /*0020*/ 	.byte	0x00, 0x00, 0x00, 0x00


//--------------------- .nv.info._Z6kernelPfS_i   --------------------------
	.section	.nv.info._Z6kernelPfS_i,"",@"SHT_CUDA_INFO"
	.sectionflags	@""
	.align	4


	//----- nvinfo : EIATTR_CUDA_API_VERSION
	.align		4
        /*0000*/ 	.byte	0x04, 0x37
        /*0002*/ 	.short	(.L_7 - .L_6)
.L_6:
        /*0004*/ 	.word	0x00000082


	//----- nvinfo : EIATTR_KPARAM_INFO
	.align		4
.L_7:
        /*0008*/ 	.byte	0x04, 0x17
        /*000a*/ 	.short	(.L_9 - .L_8)
.L_8:
        /*000c*/ 	.word	0x00000000
        /*0010*/ 	.short	0x0002
        /*0012*/ 	.short	0x0010
        /*0014*/ 	.byte	0x00, 0xf0, 0x11, 0x00


	//----- nvinfo : EIATTR_KPARAM_INFO
	.align		4
.L_9:
        /*0018*/ 	.byte	0x04, 0x17
        /*001a*/ 	.short	(.L_11 - .L_10)
.L_10:
        /*001c*/ 	.word	0x00000000
        /*0020*/ 	.short	0x0001
        /*0022*/ 	.short	0x0008
        /*0024*/ 	.byte	0x00, 0xf5, 0x21, 0x00


	//----- nvinfo : EIATTR_KPARAM_INFO
	.align		4
.L_11:
        /*0028*/ 	.byte	0x04, 0x17
        /*002a*/ 	.short	(.L_13 - .L_12)
.L_12:
        /*002c*/ 	.word	0x00000000
        /*0030*/ 	.short	0x0000
        /*0032*/ 	.short	0x0000
        /*0034*/ 	.byte	0x00, 0xf5, 0x21, 0x00


	//----- nvinfo : EIATTR_SPARSE_MMA_MASK
	.align		4
.L_13:
        /*0038*/ 	.byte	0x03, 0x50
        /*003a*/ 	.short	0x0000


	//----- nvinfo : EIATTR_MAXREG_COUNT
	.align		4
        /*003c*/ 	.byte	0x03, 0x1b
        /*003e*/ 	.short	0x00ff


	//----- nvinfo : EIATTR_MERCURY_ISA_VERSION
	.align		4
        /*0040*/ 	.byte	0x03, 0x5f
        /*0042*/ 	.short	0x0101


	//----- nvinfo : EIATTR_VRC_CTA_INIT_COUNT
	.align		4
        /*0044*/ 	.byte	0x02, 0x4a
	.zero		1
	.zero		1


	//----- nvinfo : EIATTR_EXIT_INSTR_OFFSETS
	.align		4
        /*0048*/ 	.byte	0x04, 0x1c
        /*004a*/ 	.short	(.L_15 - .L_14)


	//   ....[0]....
.L_14:
        /*004c*/ 	.word	0x00000070


	//   ....[1]....
        /*0050*/ 	.word	0x00000110


	//----- nvinfo : EIATTR_CBANK_PARAM_SIZE
	.align		4
.L_15:
        /*0054*/ 	.byte	0x03, 0x19
        /*0056*/ 	.short	0x0014


	//----- nvinfo : EIATTR_PARAM_CBANK
	.align		4
        /*0058*/ 	.byte	0x04, 0x0a
        /*005a*/ 	.short	(.L_17 - .L_16)
	.align		4
.L_16:
        /*005c*/ 	.word	index@(.nv.constant0._Z6kernelPfS_i)
        /*0060*/ 	.short	0x0380
        /*0062*/ 	.short	0x0014


	//----- nvinfo : EIATTR_SW_WAR
	.align		4
.L_17:
        /*0064*/ 	.byte	0x04, 0x36
        /*0066*/ 	.short	(.L_19 - .L_18)
.L_18:
        /*0068*/ 	.word	0x00000008
.L_19:


//--------------------- .nv.callgraph             --------------------------
	.section	.nv.callgraph,"",@"SHT_CUDA_CALLGRAPH"
	.align	4
	.sectionentsize	8
	.align		4
        /*0000*/ 	.word	0x00000000
	.align		4
        /*0004*/ 	.word	0xffffffff
	.align		4
        /*0008*/ 	.word	0x00000000
	.align		4
        /*000c*/ 	.word	0xfffffffe
	.align		4
        /*0010*/ 	.word	0x00000000
	.align		4
        /*0014*/ 	.word	0xfffffffd
	.align		4
        /*0018*/ 	.word	0x00000000
	.align		4
        /*001c*/ 	.word	0xfffffffc


//--------------------- .text._Z6kernelPfS_i      --------------------------
	.section	.text._Z6kernelPfS_i,"ax",@progbits
	.align	128
        .global         _Z6kernelPfS_i
        .type           _Z6kernelPfS_i,@function
        .size           _Z6kernelPfS_i,(.L_x_1 - _Z6kernelPfS_i)
        .other          _Z6kernelPfS_i,@"STO_CUDA_ENTRY STV_DEFAULT"
_Z6kernelPfS_i:
.text._Z6kernelPfS_i:
[----:B------:R-:W-:Y:S01]  /*0000*/  LDC R1, c[0x0][0x37c] ;  /* 0x0000df00ff017b82 */ /* 0x000fe20000000800 */
[----:B------:R-:W0:Y:S07]  /*0010*/  S2R R0, SR_TID.X ;  /* 0x0000000000007919 */ /* 0x000e2e0000002100 */
[----:B------:R-:W0:Y:S01]  /*0020*/  S2UR UR4, SR_CTAID.X ;  /* 0x00000000000479c3 */ /* 0x000e220000002500 */
[----:B------:R-:W1:Y:S07]  /*0030*/  LDCU UR5, c[0x0][0x390] ;  /* 0x00007200ff0577ac */ /* 0x000e6e0008000800 */
[----:B------:R-:W0:Y:S02]  /*0040*/  LDC R7, c[0x0][0x360] ;  /* 0x0000d800ff077b82 */ /* 0x000e240000000800 */
[----:B0-----:R-:W-:-:S05]  /*0050*/  IMAD R7, R7, UR4, R0 ;  /* 0x0000000407077c24 */ /* 0x001fca000f8e0200 */
[----:B-1----:R-:W-:-:S13]  /*0060*/  ISETP.GE.AND P0, PT, R7, UR5, PT ;  /* 0x0000000507007c0c */ /* 0x002fda000bf06270 */
[----:B------:R-:W-:Y:S05]  /*0070*/  @P0 EXIT ;  /* 0x000000000000094d */ /* 0x000fea0003800000 */
[----:B------:R-:W0:Y:S01]  /*0080*/  LDC.64 R2, c[0x0][0x380] ;  /* 0x0000e000ff027b82 */ /* 0x000e220000000a00 */
[----:B------:R-:W1:Y:S07]  /*0090*/  LDCU.64 UR4, c[0x0][0x358] ;  /* 0x00006b00ff0477ac */ /* 0x000e6e0008000a00 */
[----:B------:R-:W2:Y:S01]  /*00a0*/  LDC.64 R4, c[0x0][0x388] ;  /* 0x0000e200ff047b82 */ /* 0x000ea20000000a00 */
[----:B0-----:R-:W-:-:S06]  /*00b0*/  IMAD.WIDE R2, R7, 0x4, R2 ;  /* 0x0000000407027825 */ /* 0x001fcc00078e0202 */
[----:B-1----:R-:W3:Y:S01]  /*00c0*/  LDG.E R2, desc[UR4][R2.64] ;  /* 0x0000000402027981 */ /* 0x002ee2000c1e1900 */
[----:B--2---:R-:W-:-:S05]  /*00d0*/  IMAD.WIDE R4, R7, 0x4, R4 ;  /* 0x0000000407047825 */ /* 0x004fca00078e0204 */
[----:B------:R-:W3:Y:S02]  /*00e0*/  LDG.E R7, desc[UR4][R4.64] ;  /* 0x0000000404077981 */ /* 0x000ee4000c1e1900 */
[----:B---3--:R-:W-:-:S05]  /*00f0*/  FADD R7, R2, R7 ;  /* 0x0000000702077221 */ /* 0x008fca0000000000 */
[----:B------:R-:W-:Y:S01]  /*0100*/  STG.E desc[UR4][R4.64], R7 ;  /* 0x0000000704007986 */ /* 0x000fe2000c101904 */
[----:B------:R-:W-:Y:S05]  /*0110*/  EXIT ;  /* 0x000000000000794d */ /* 0x000fea0003800000 */
.L_x_0:
[----:B------:R-:W-:-:S00]  /*0120*/  BRA `(.L_x_0) ;  /* 0xfffffffc00fc7947 */ /* 0x000fc0000383ffff */
[----:B------:R-:W-:-:S00]  /*0130*/  NOP ;  /* 0x0000000000007918 */ /* 0x000fc00000000000 */
        /* <DEDUP_REMOVED lines=12> */
.L_x_1:


//--------------------- .nv.shared.reserved.0     --------------------------
	.section	.nv.shared.reserved.0,"aw",@nobits
	.weak		__nv_reservedSMEM_offset_0_alias
	.size		__nv_reservedSMEM_offset_0_alias, 0, 64
	.other		__nv_reservedSMEM_offset_0_alias,@"STO_CUDA_RESERVED_SHARED STV_DEFAULT"
__nv_reservedSMEM_offset_0_alias:
	.zero		0
	.zero		64


//--------------------- .nv.constant0._Z6kernelPfS_i --------------------------
	.section	.nv.constant0._Z6kernelPfS_i,"a",@progbits
	.sectionflags	@""
	.align	4
.nv.constant0._Z6kernelPfS_i:
	.zero		916


//--------------------- SYMBOLS --------------------------

	.type		.nv.reservedSmem.offset0,@object
	.size		.nv.reservedSmem.offset0,0x4
